	.headerflags	@"EF_CUDA_TEXMODE_UNIFIED EF_CUDA_64BIT_ADDRESS EF_CUDA_ACCELERATORS EF_CUDA_SM90 EF_CUDA_VIRTUAL_SM(EF_CUDA_SM90)"
	.elftype	@"ET_EXEC"


//--------------------- .nv.info                  --------------------------
	.section	.nv.info,"",@"SHT_CUDA_INFO"
	.align	4


	//----- nvinfo : EIATTR_REGCOUNT
	.align		4
        /*0000*/ 	.byte	0x04, 0x2f
        /*0002*/ 	.short	(.L_1 - .L_0)
	.align		4
.L_0:
        /*0004*/ 	.word	index@(triton_poi_fused_hardswish_mean_53)
        /*0008*/ 	.word	0x00000012


	//----- nvinfo : EIATTR_MIN_STACK_SIZE
	.align		4
.L_1:
        /*000c*/ 	.byte	0x04, 0x12
        /*000e*/ 	.short	(.L_3 - .L_2)
	.align		4
.L_2:
        /*0010*/ 	.word	index@(triton_poi_fused_hardswish_mean_53)
        /*0014*/ 	.word	0x00000000


	//----- nvinfo : EIATTR_FRAME_SIZE
	.align		4
.L_3:
        /*0018*/ 	.byte	0x04, 0x11
        /*001a*/ 	.short	(.L_5 - .L_4)
	.align		4
.L_4:
        /*001c*/ 	.word	index@(triton_poi_fused_hardswish_mean_53)
        /*0020*/ 	.word	0x00000000


	//----- nvinfo : EIATTR_MIN_STACK_SIZE
	.align		4
.L_5:
        /*0024*/ 	.byte	0x04, 0x12
        /*0026*/ 	.short	(.L_7 - .L_6)
	.align		4
.L_6:
        /*0028*/ 	.word	index@(triton_poi_fused_hardswish_mean_53)
        /*002c*/ 	.word	0x00000000
.L_7:


//--------------------- .nv.info.triton_poi_fused_hardswish_mean_53 --------------------------
	.section	.nv.info.triton_poi_fused_hardswish_mean_53,"",@"SHT_CUDA_INFO"
	.sectionflags	@""
	.align	4


	//----- nvinfo : EIATTR_CUDA_API_VERSION
	.align		4
        /*0000*/ 	.byte	0x04, 0x37
        /*0002*/ 	.short	(.L_9 - .L_8)
.L_8:
        /*0004*/ 	.word	0x0000007c


	//----- nvinfo : EIATTR_KPARAM_INFO
	.align		4
.L_9:
        /*0008*/ 	.byte	0x04, 0x17
        /*000a*/ 	.short	(.L_11 - .L_10)
.L_10:
        /*000c*/ 	.word	0x00000000
        /*0010*/ 	.short	0x0002
        /*0012*/ 	.short	0x0010
        /*0014*/ 	.byte	0x00, 0xf0, 0x11, 0x00


	//----- nvinfo : EIATTR_KPARAM_INFO
	.align		4
.L_11:
        /*0018*/ 	.byte	0x04, 0x17
        /*001a*/ 	.short	(.L_13 - .L_12)
.L_12:
        /*001c*/ 	.word	0x00000000
        /*0020*/ 	.short	0x0001
        /*0022*/ 	.short	0x0008
        /*0024*/ 	.byte	0x00, 0xf4, 0x21, 0x00


	//----- nvinfo : EIATTR_KPARAM_INFO
	.align		4
.L_13:
        /*0028*/ 	.byte	0x04, 0x17
        /*002a*/ 	.short	(.L_15 - .L_14)
.L_14:
        /*002c*/ 	.word	0x00000000
        /*0030*/ 	.short	0x0000
        /*0032*/ 	.short	0x0000
        /*0034*/ 	.byte	0x00, 0xf4, 0x21, 0x00


	//----- nvinfo : EIATTR_SPARSE_MMA_MASK
	.align		4
.L_15:
        /*0038*/ 	.byte	0x03, 0x50
        /*003a*/ 	.short	0x0000


	//----- nvinfo : EIATTR_MAXREG_COUNT
	.align		4
        /*003c*/ 	.byte	0x03, 0x1b
        /*003e*/ 	.short	0x00ff


	//----- nvinfo : EIATTR_EXIT_INSTR_OFFSETS
	.align		4
        /*0040*/ 	.byte	0x04, 0x1c
        /*0042*/ 	.short	(.L_17 - .L_16)


	//   ....[0]....
.L_16:
        /*0044*/ 	.word	0x000003e0


	//   ....[1]....
        /*0048*/ 	.word	0x00000410


	//----- nvinfo : EIATTR_REQNTID
	.align		4
.L_17:
        /*004c*/ 	.byte	0x04, 0x10
        /*004e*/ 	.short	(.L_19 - .L_18)
.L_18:
        /*0050*/ 	.word	0x00000080
        /*0054*/ 	.word	0x00000001
        /*0058*/ 	.word	0x00000001


	//----- nvinfo : EIATTR_CBANK_PARAM_SIZE
	.align		4
.L_19:
        /*005c*/ 	.byte	0x03, 0x19
        /*005e*/ 	.short	0x0014


	//----- nvinfo : EIATTR_PARAM_CBANK
	.align		4
        /*0060*/ 	.byte	0x04, 0x0a
        /*0062*/ 	.short	(.L_21 - .L_20)
	.align		4
.L_20:
        /*0064*/ 	.word	index@(.nv.constant0.triton_poi_fused_hardswish_mean_53)
        /*0068*/ 	.short	0x0210
        /*006a*/ 	.short	0x0014


	//----- nvinfo : EIATTR_SW_WAR
	.align		4
.L_21:
        /*006c*/ 	.byte	0x04, 0x36
        /*006e*/ 	.short	(.L_23 - .L_22)
.L_22:
        /*0070*/ 	.word	0x00000008
.L_23:


//--------------------- .nv.callgraph             --------------------------
	.section	.nv.callgraph,"",@"SHT_CUDA_CALLGRAPH"
	.align	4
	.sectionentsize	8
	.align		4
        /*0000*/ 	.word	0x00000000
	.align		4
        /*0004*/ 	.word	0xffffffff
	.align		4
        /*0008*/ 	.word	0x00000000
	.align		4
        /*000c*/ 	.word	0xfffffffe
	.align		4
        /*0010*/ 	.word	0x00000000
	.align		4
        /*0014*/ 	.word	0xfffffffd
	.align		4
        /*0018*/ 	.word	0x00000000
	.align		4
        /*001c*/ 	.word	0xfffffffc


//--------------------- .text.triton_poi_fused_hardswish_mean_53 --------------------------
	.section	.text.triton_poi_fused_hardswish_mean_53,"ax",@progbits
	.align	128
        .global         triton_poi_fused_hardswish_mean_53
        .type           triton_poi_fused_hardswish_mean_53,@function
        .size           triton_poi_fused_hardswish_mean_53,(.L_x_1 - triton_poi_fused_hardswish_mean_53)
        .other          triton_poi_fused_hardswish_mean_53,@"STO_CUDA_ENTRY STV_DEFAULT"
triton_poi_fused_hardswish_mean_53:
.text.triton_poi_fused_hardswish_mean_53:
[----:B------:R-:W0:Y:S02]  /*0000*/  LDC R1, c[0x0][0x28] ;  /* 0x00000a00ff017b82 */ /* 0x000e240000000800 */
[----:B------:R-:W1:Y:S01]  /*0010*/  S2R R0, SR_TID.X ;  /* 0x0000000000007919 */ /* 0x000e620000002100 */
[----:B------:R-:W-:Y:S01]  /*0020*/  IMAD.MOV.U32 R12, RZ, RZ, RZ ;  /* 0x000000ffff0c7224 */ /* 0x000fe200078e00ff */
[----:B------:R-:W-:Y:S01]  /*0030*/  ULDC.64 UR4, c[0x0][0x208] ;  /* 0x0000820000047ab9 */ /* 0x000fe20000000a00 */
[----:B------:R-:W2:Y:S01]  /*0040*/  S2R R3, SR_CTAID.X ;  /* 0x0000000000037919 */ /* 0x000ea20000002500 */
[----:B-1----:R-:W-:-:S05]  /*0050*/  LOP3.LUT R0, R0, 0x7f, RZ, 0xc0, !PT ;  /* 0x0000007f00007812 */ /* 0x002fca00078ec0ff */
[----:B--2---:R-:W-:Y:S02]  /*0060*/  IMAD R0, R3, 0x80, R0 ;  /* 0x0000008003007824 */ /* 0x004fe400078e0200 */
[----:B------:R-:W1:Y:S02]  /*0070*/  LDC.64 R2, c[0x0][0x210] ;  /* 0x00008400ff027b82 */ /* 0x000e640000000a00 */
[C---:B------:R-:W-:Y:S01]  /*0080*/  IMAD.HI R4, R0.reuse, 0x38e38e39, RZ ;  /* 0x38e38e3900047827 */ /* 0x040fe200078e02ff */
[----:B------:R-:W-:-:S04]  /*0090*/  ISETP.GE.AND P0, PT, R0, 0x900, PT ;  /* 0x000009000000780c */ /* 0x000fc80003f06270 */
[----:B------:R-:W-:-:S04]  /*00a0*/  SHF.R.U32.HI R5, RZ, 0x1f, R4 ;  /* 0x0000001fff057819 */ /* 0x000fc80000011604 */
[----:B------:R-:W-:-:S05]  /*00b0*/  LEA.HI.SX32 R5, R4, R5, 0x19 ;  /* 0x0000000504057211 */ /* 0x000fca00078fcaff */
[----:B------:R-:W-:-:S04]  /*00c0*/  IMAD R4, R5, -0x240, R0 ;  /* 0xfffffdc005047824 */ /* 0x000fc800078e0200 */
[----:B------:R-:W-:Y:S01]  /*00d0*/  IMAD R5, R5, 0x900, R4 ;  /* 0x0000090005057824 */ /* 0x000fe200078e0204 */
[----:B------:R-:W-:-:S03]  /*00e0*/  HFMA2.MMA R4, -RZ, RZ, 0, 0 ;  /* 0x00000000ff047435 */ /* 0x000fc600000001ff */
[C---:B------:R-:W-:Y:S01]  /*00f0*/  VIADD R9, R5.reuse, 0x240 ;  /* 0x0000024005097836 */ /* 0x040fe20000000000 */
[----:B------:R-:W-:Y:S01]  /*0100*/  IADD3 R11, R5, 0x480, RZ ;  /* 0x00000480050b7810 */ /* 0x000fe20007ffe0ff */
[----:B-1----:R-:W-:-:S04]  /*0110*/  IMAD.WIDE R6, R5, 0x4, R2 ;  /* 0x0000000405067825 */ /* 0x002fc800078e0202 */
[--C-:B------:R-:W-:Y:S01]  /*0120*/  IMAD.WIDE R8, R9, 0x4, R2.reuse ;  /* 0x0000000409087825 */ /* 0x100fe200078e0202 */
[----:B------:R-:W2:Y:S03]  /*0130*/  @!P0 LDG.E R4, desc[UR4][R6.64] ;  /* 0x0000000406048981 */ /* 0x000ea6000c1e1900 */
[----:B------:R-:W-:Y:S01]  /*0140*/  VIADD R13, R5, 0x6c0 ;  /* 0x000006c0050d7836 */ /* 0x000fe20000000000 */
[----:B------:R-:W3:Y:S01]  /*0150*/  @!P0 LDG.E R12, desc[UR4][R8.64] ;  /* 0x00000004080c8981 */ /* 0x000ee2000c1e1900 */
[----:B------:R-:W-:Y:S01]  /*0160*/  MOV R5, RZ ;  /* 0x000000ff00057202 */ /* 0x000fe20000000f00 */
[----:B------:R-:W-:-:S04]  /*0170*/  IMAD.WIDE R10, R11, 0x4, R2 ;  /* 0x000000040b0a7825 */ /* 0x000fc800078e0202 */
[----:B------:R-:W-:Y:S01]  /*0180*/  IMAD.WIDE R2, R13, 0x4, R2 ;  /* 0x000000040d027825 */ /* 0x000fe200078e0202 */
[----:B------:R-:W4:Y:S03]  /*0190*/  @!P0 LDG.E R5, desc[UR4][R10.64] ;  /* 0x000000040a058981 */ /* 0x000f26000c1e1900 */
[----:B------:R-:W-:-:S06]  /*01a0*/  IMAD.MOV.U32 R13, RZ, RZ, RZ ;  /* 0x000000ffff0d7224 */ /* 0x000fcc00078e00ff */
[----:B------:R1:W5:Y:S02]  /*01b0*/  @!P0 LDG.E R13, desc[UR4][R2.64] ;  /* 0x00000004020d8981 */ /* 0x000364000c1e1900 */
[----:B-1----:R-:W1:Y:S02]  /*01c0*/  LDC.64 R2, c[0x0][0x218] ;  /* 0x00008600ff027b82 */ /* 0x002e640000000a00 */
[----:B-1----:R-:W-:-:S04]  /*01d0*/  IMAD.WIDE R2, R0, 0x4, R2 ;  /* 0x0000000400027825 */ /* 0x002fc800078e0202 */
[----:B--2---:R-:W-:Y:S01]  /*01e0*/  FADD R15, R4, 3 ;  /* 0x40400000040f7421 */ /* 0x004fe20000000000 */
[----:B---3--:R-:W-:-:S04]  /*01f0*/  FADD R14, R12, 3 ;  /* 0x404000000c0e7421 */ /* 0x008fc80000000000 */
[----:B------:R-:W-:Y:S02]  /*0200*/  FSETP.GTU.AND P1, PT, R15, RZ, PT ;  /* 0x000000ff0f00720b */ /* 0x000fe40003f2c000 */
[----:B------:R-:W-:Y:S01]  /*0210*/  FSETP.GTU.AND P2, PT, R14, RZ, PT ;  /* 0x000000ff0e00720b */ /* 0x000fe20003f4c000 */
[----:B----4-:R-:W-:-:S03]  /*0220*/  FADD R6, R5, 3 ;  /* 0x4040000005067421 */ /* 0x010fc60000000000 */
[----:B------:R-:W-:Y:S02]  /*0230*/  FSEL R7, R14, RZ, P2 ;  /* 0x000000ff0e077208 */ /* 0x000fe40001000000 */
[----:B------:R-:W-:Y:S02]  /*0240*/  FSEL R15, R15, RZ, P1 ;  /* 0x000000ff0f0f7208 */ /* 0x000fe40000800000 */
[C---:B------:R-:W-:Y:S02]  /*0250*/  FSETP.GTU.AND P2, PT, R6.reuse, RZ, PT ;  /* 0x000000ff0600720b */ /* 0x040fe40003f4c000 */
[----:B------:R-:W-:Y:S01]  /*0260*/  FSETP.GEU.AND P4, PT, R7, 6, PT ;  /* 0x40c000000700780b */ /* 0x000fe20003f8e000 */
[----:B-----5:R-:W-:Y:S01]  /*0270*/  FADD R8, R13, 3 ;  /* 0x404000000d087421 */ /* 0x020fe20000000000 */
[----:B------:R-:W-:Y:S02]  /*0280*/  FSETP.GEU.AND P3, PT, R15, 6, PT ;  /* 0x40c000000f00780b */ /* 0x000fe40003f6e000 */
[----:B------:R-:W-:-:S02]  /*0290*/  FSEL R6, R6, RZ, P2 ;  /* 0x000000ff06067208 */ /* 0x000fc40001000000 */
[----:B------:R-:W-:Y:S02]  /*02a0*/  FSETP.GTU.AND P1, PT, R8, RZ, PT ;  /* 0x000000ff0800720b */ /* 0x000fe40003f2c000 */
[----:B------:R-:W-:Y:S02]  /*02b0*/  FSETP.GEU.AND P2, PT, R6, 6, PT ;  /* 0x40c000000600780b */ /* 0x000fe40003f4e000 */
[----:B------:R-:W-:Y:S02]  /*02c0*/  FSEL R8, R8, RZ, P1 ;  /* 0x000000ff08087208 */ /* 0x000fe40000800000 */
[----:B------:R-:W-:Y:S02]  /*02d0*/  FSETP.NAN.AND P6, PT, R7, R7, PT ;  /* 0x000000070700720b */ /* 0x000fe40003fc8000 */
[----:B------:R-:W-:Y:S02]  /*02e0*/  FSETP.GEU.AND P1, PT, R8, 6, PT ;  /* 0x40c000000800780b */ /* 0x000fe40003f2e000 */
[----:B------:R-:W-:-:S02]  /*02f0*/  FSETP.NAN.AND P5, PT, R15, R15, PT ;  /* 0x0000000f0f00720b */ /* 0x000fc40003fa8000 */
[----:B------:R-:W-:Y:S02]  /*0300*/  @P4 FSEL R7, R7, 6, P6 ;  /* 0x40c0000007074808 */ /* 0x000fe40003000000 */
[----:B------:R-:W-:Y:S02]  /*0310*/  @P3 FSEL R15, R15, 6, P5 ;  /* 0x40c000000f0f3808 */ /* 0x000fe40002800000 */
[----:B------:R-:W-:Y:S01]  /*0320*/  FSETP.NAN.AND P4, PT, R6, R6, PT ;  /* 0x000000060600720b */ /* 0x000fe20003f88000 */
[----:B------:R-:W-:Y:S01]  /*0330*/  FMUL R7, R7, R12 ;  /* 0x0000000c07077220 */ /* 0x000fe20000400000 */
[----:B------:R-:W-:Y:S01]  /*0340*/  FSETP.NAN.AND P3, PT, R8, R8, PT ;  /* 0x000000080800720b */ /* 0x000fe20003f68000 */
[----:B------:R-:W-:Y:S01]  /*0350*/  FMUL R4, R15, R4 ;  /* 0x000000040f047220 */ /* 0x000fe20000400000 */
[----:B------:R-:W-:Y:S01]  /*0360*/  @P2 FSEL R6, R6, 6, P4 ;  /* 0x40c0000006062808 */ /* 0x000fe20002000000 */
[----:B------:R-:W-:Y:S01]  /*0370*/  FMUL R7, R7, 0.16666667163372039795 ;  /* 0x3e2aaaab07077820 */ /* 0x000fe20000400000 */
[----:B------:R-:W-:-:S03]  /*0380*/  @P1 FSEL R8, R8, 6, P3 ;  /* 0x40c0000008081808 */ /* 0x000fc60001800000 */
[----:B------:R-:W-:Y:S01]  /*0390*/  FFMA R4, R4, 0.16666667163372039795, R7 ;  /* 0x3e2aaaab04047823 */ /* 0x000fe20000000007 */
[----:B------:R-:W-:Y:S01]  /*03a0*/  FMUL R5, R6, R5 ;  /* 0x0000000506057220 */ /* 0x000fe20000400000 */
[----:B------:R-:W-:-:S03]  /*03b0*/  FMUL R8, R8, R13 ;  /* 0x0000000d08087220 */ /* 0x000fc60000400000 */
[----:B------:R-:W-:-:S04]  /*03c0*/  FFMA R5, R5, 0.16666667163372039795, R4 ;  /* 0x3e2aaaab05057823 */ /* 0x000fc80000000004 */
[----:B------:R-:W-:Y:S01]  /*03d0*/  FFMA R5, R8, 0.16666667163372039795, R5 ;  /* 0x3e2aaaab08057823 */ /* 0x000fe20000000005 */
[----:B------:R-:W-:Y:S06]  /*03e0*/  @P0 EXIT ;  /* 0x000000000000094d */ /* 0x000fec0003800000 */
[----:B------:R-:W-:-:S05]  /*03f0*/  FMUL R5, R5, 0.25 ;  /* 0x3e80000005057820 */ /* 0x000fca0000400000 */
[----:B------:R-:W-:Y:S01]  /*0400*/  STG.E desc[UR4][R2.64], R5 ;  /* 0x0000000502007986 */ /* 0x000fe2000c101904 */
[----:B------:R-:W-:Y:S05]  /*0410*/  EXIT ;  /* 0x000000000000794d */ /* 0x000fea0003800000 */
.L_x_0:
[----:B------:R-:W-:-:S00]  /*0420*/  BRA `(.L_x_0) ;  /* 0xfffffffc00fc7947 */ /* 0x000fc0000383ffff */
[----:B------:R-:W-:-:S00]  /*0430*/  NOP ;  /* 0x0000000000007918 */ /* 0x000fc00000000000 */
        /* <DEDUP_REMOVED lines=12> */
.L_x_1:


//--------------------- .nv.constant0.triton_poi_fused_hardswish_mean_53 --------------------------
	.section	.nv.constant0.triton_poi_fused_hardswish_mean_53,"a",@progbits
	.sectionflags	@""
	.align	4
.nv.constant0.triton_poi_fused_hardswish_mean_53:
	.zero		548
